//
// Generated by NVIDIA NVVM Compiler
//
// Compiler Build ID: CL-36424714
// Cuda compilation tools, release 13.0, V13.0.88
// Based on NVVM 20.0.0
//

.version 9.0
.target sm_100
.address_size 64

	// .globl	_Z20score_actions_kernelPKfPfiii

.visible .entry _Z20score_actions_kernelPKfPfiii(
	.param .u64 .ptr .align 1 _Z20score_actions_kernelPKfPfiii_param_0,
	.param .u64 .ptr .align 1 _Z20score_actions_kernelPKfPfiii_param_1,
	.param .u32 _Z20score_actions_kernelPKfPfiii_param_2,
	.param .u32 _Z20score_actions_kernelPKfPfiii_param_3,
	.param .u32 _Z20score_actions_kernelPKfPfiii_param_4
)
{
	.reg .pred 	%p<13>;
	.reg .b32 	%r<37>;
	.reg .b32 	%f<86>;
	.reg .b64 	%rd<29>;

	ld.param.u64 	%rd10, [_Z20score_actions_kernelPKfPfiii_param_0];
	ld.param.u64 	%rd9, [_Z20score_actions_kernelPKfPfiii_param_1];
	ld.param.u32 	%r20, [_Z20score_actions_kernelPKfPfiii_param_2];
	ld.param.u32 	%r18, [_Z20score_actions_kernelPKfPfiii_param_3];
	ld.param.u32 	%r21, [_Z20score_actions_kernelPKfPfiii_param_4];
	cvta.to.global.u64 	%rd1, %rd10;
	mov.u32 	%r22, %ctaid.x;
	mov.u32 	%r23, %ntid.x;
	mov.u32 	%r24, %tid.x;
	mad.lo.s32 	%r1, %r22, %r23, %r24;
	mov.u32 	%r25, %ctaid.y;
	mov.u32 	%r26, %ntid.y;
	mov.u32 	%r27, %tid.y;
	mad.lo.s32 	%r28, %r25, %r26, %r27;
	setp.ge.s32 	%p1, %r1, %r20;
	setp.ge.s32 	%p2, %r28, %r21;
	or.pred  	%p3, %p1, %p2;
	@%p3 bra 	$L__BB0_15;
	mul.lo.s32 	%r29, %r18, %r1;
	cvt.s64.s32 	%rd2, %r29;
	setp.lt.s32 	%p4, %r18, 1;
	mov.f32 	%f85, 0f00000000;
	@%p4 bra 	$L__BB0_14;
	and.b32  	%r3, %r18, 15;
	setp.lt.u32 	%p5, %r18, 16;
	mov.f32 	%f85, 0f00000000;
	mov.b32 	%r34, 0;
	@%p5 bra 	$L__BB0_5;
	and.b32  	%r34, %r18, 2147483632;
	neg.s32 	%r32, %r34;
	shl.b64 	%rd11, %rd2, 2;
	add.s64 	%rd12, %rd11, %rd1;
	add.s64 	%rd27, %rd12, 32;
	mov.f32 	%f85, 0f00000000;
$L__BB0_4:
	.pragma "nounroll";
	ld.global.nc.f32 	%f18, [%rd27+-32];
	add.f32 	%f19, %f85, %f18;
	ld.global.nc.f32 	%f20, [%rd27+-28];
	add.f32 	%f21, %f19, %f20;
	ld.global.nc.f32 	%f22, [%rd27+-24];
	add.f32 	%f23, %f21, %f22;
	ld.global.nc.f32 	%f24, [%rd27+-20];
	add.f32 	%f25, %f23, %f24;
	ld.global.nc.f32 	%f26, [%rd27+-16];
	add.f32 	%f27, %f25, %f26;
	ld.global.nc.f32 	%f28, [%rd27+-12];
	add.f32 	%f29, %f27, %f28;
	ld.global.nc.f32 	%f30, [%rd27+-8];
	add.f32 	%f31, %f29, %f30;
	ld.global.nc.f32 	%f32, [%rd27+-4];
	add.f32 	%f33, %f31, %f32;
	ld.global.nc.f32 	%f34, [%rd27];
	add.f32 	%f35, %f33, %f34;
	ld.global.nc.f32 	%f36, [%rd27+4];
	add.f32 	%f37, %f35, %f36;
	ld.global.nc.f32 	%f38, [%rd27+8];
	add.f32 	%f39, %f37, %f38;
	ld.global.nc.f32 	%f40, [%rd27+12];
	add.f32 	%f41, %f39, %f40;
	ld.global.nc.f32 	%f42, [%rd27+16];
	add.f32 	%f43, %f41, %f42;
	ld.global.nc.f32 	%f44, [%rd27+20];
	add.f32 	%f45, %f43, %f44;
	ld.global.nc.f32 	%f46, [%rd27+24];
	add.f32 	%f47, %f45, %f46;
	ld.global.nc.f32 	%f48, [%rd27+28];
	add.f32 	%f85, %f47, %f48;
	add.s32 	%r32, %r32, 16;
	add.s64 	%rd27, %rd27, 64;
	setp.ne.s32 	%p6, %r32, 0;
	@%p6 bra 	$L__BB0_4;
$L__BB0_5:
	setp.eq.s32 	%p7, %r3, 0;
	@%p7 bra 	$L__BB0_14;
	and.b32  	%r9, %r18, 7;
	setp.lt.u32 	%p8, %r3, 8;
	@%p8 bra 	$L__BB0_8;
	cvt.u64.u32 	%rd13, %r34;
	add.s64 	%rd14, %rd13, %rd2;
	shl.b64 	%rd15, %rd14, 2;
	add.s64 	%rd16, %rd1, %rd15;
	ld.global.nc.f32 	%f50, [%rd16];
	add.f32 	%f51, %f85, %f50;
	ld.global.nc.f32 	%f52, [%rd16+4];
	add.f32 	%f53, %f51, %f52;
	ld.global.nc.f32 	%f54, [%rd16+8];
	add.f32 	%f55, %f53, %f54;
	ld.global.nc.f32 	%f56, [%rd16+12];
	add.f32 	%f57, %f55, %f56;
	ld.global.nc.f32 	%f58, [%rd16+16];
	add.f32 	%f59, %f57, %f58;
	ld.global.nc.f32 	%f60, [%rd16+20];
	add.f32 	%f61, %f59, %f60;
	ld.global.nc.f32 	%f62, [%rd16+24];
	add.f32 	%f63, %f61, %f62;
	ld.global.nc.f32 	%f64, [%rd16+28];
	add.f32 	%f85, %f63, %f64;
	add.s32 	%r34, %r34, 8;
$L__BB0_8:
	setp.eq.s32 	%p9, %r9, 0;
	@%p9 bra 	$L__BB0_14;
	and.b32  	%r12, %r18, 3;
	setp.lt.u32 	%p10, %r9, 4;
	@%p10 bra 	$L__BB0_11;
	cvt.u64.u32 	%rd17, %r34;
	add.s64 	%rd18, %rd17, %rd2;
	shl.b64 	%rd19, %rd18, 2;
	add.s64 	%rd20, %rd1, %rd19;
	ld.global.nc.f32 	%f66, [%rd20];
	add.f32 	%f67, %f85, %f66;
	ld.global.nc.f32 	%f68, [%rd20+4];
	add.f32 	%f69, %f67, %f68;
	ld.global.nc.f32 	%f70, [%rd20+8];
	add.f32 	%f71, %f69, %f70;
	ld.global.nc.f32 	%f72, [%rd20+12];
	add.f32 	%f85, %f71, %f72;
	add.s32 	%r34, %r34, 4;
$L__BB0_11:
	setp.eq.s32 	%p11, %r12, 0;
	@%p11 bra 	$L__BB0_14;
	cvt.u64.u32 	%rd21, %r34;
	add.s64 	%rd22, %rd2, %rd21;
	shl.b64 	%rd23, %rd22, 2;
	add.s64 	%rd28, %rd1, %rd23;
	neg.s32 	%r36, %r12;
$L__BB0_13:
	.pragma "nounroll";
	ld.global.nc.f32 	%f73, [%rd28];
	add.f32 	%f85, %f85, %f73;
	add.s64 	%rd28, %rd28, 4;
	add.s32 	%r36, %r36, 1;
	setp.ne.s32 	%p12, %r36, 0;
	@%p12 bra 	$L__BB0_13;
$L__BB0_14:
	cvt.rn.f32.u32 	%f74, %r28;
	fma.rn.f32 	%f75, %f74, 0f3DCCCCCD, 0f3F800000;
	mul.f32 	%f76, %f75, %f85;
	mad.lo.s32 	%r31, %r21, %r1, %r28;
	cvta.to.global.u64 	%rd24, %rd9;
	mul.wide.s32 	%rd25, %r31, 4;
	add.s64 	%rd26, %rd24, %rd25;
	st.global.f32 	[%rd26], %f76;
$L__BB0_15:
	ret;

}


// ===== COMPILED SASS (sm_100) =====

	.target	sm_100

	.elftype	@"ET_EXEC"


//--------------------- .note.nv.tkinfo           --------------------------
	.section	.note.nv.tkinfo,"",@"SHT_NOTE"
	.sectionflags	@"SHF_NOTE_NV_TKINFO"
	.tkinfo
        /*0018*/ 	.word	0x00000002
        /*0030*/ 	.string	""
        /*0030*/ 	.string	"ptxas"
        /*0030*/ 	.string	"Cuda compilation tools, release 13.0, V13.0.88"
        /*0030*/ 	.string	"Build cuda_13.0.r13.0/compiler.36424714_0"
        /*0030*/ 	.string	"-arch sm_100 -m 64 "



//--------------------- .note.nv.cuinfo           --------------------------
	.section	.note.nv.cuinfo,"",@"SHT_NOTE"
	.sectionflags	@"SHF_NOTE_NV_CUINFO"
        /*0018*/ 	.short	0x0002
        /*001a*/ 	.short	0x0064
        /*001c*/ 	.short	0x0082
	.zero		2


//--------------------- .nv.info                  --------------------------
	.section	.nv.info,"",@"SHT_CUDA_INFO"
	.align	4


	//----- nvinfo : EIATTR_REGCOUNT
	.align		4
        /*0000*/ 	.byte	0x04, 0x2f
        /*0002*/ 	.short	(.L_1 - .L_0)
	.align		4
.L_0:
        /*0004*/ 	.word	index@(_Z20score_actions_kernelPKfPfiii)
        /*0008*/ 	.word	0x0000001f


	//----- nvinfo : EIATTR_FRAME_SIZE
	.align		4
.L_1:
        /*000c*/ 	.byte	0x04, 0x11
        /*000e*/ 	.short	(.L_3 - .L_2)
	.align		4
.L_2:
        /*0010*/ 	.word	index@(_Z20score_actions_kernelPKfPfiii)
        /*0014*/ 	.word	0x00000000


	//----- nvinfo : EIATTR_MIN_STACK_SIZE
	.align		4
.L_3:
        /*0018*/ 	.byte	0x04, 0x12
        /*001a*/ 	.short	(.L_5 - .L_4)
	.align		4
.L_4:
        /*001c*/ 	.word	index@(_Z20score_actions_kernelPKfPfiii)
        /*0020*/ 	.word	0x00000000
.L_5:


//--------------------- .nv.compat                --------------------------
	.section	.nv.compat,"",@"SHT_CUDA_COMPAT_INFO"
	.align	4
        /*0000*/ 	.byte	0x02, 0x09, 0x00, 0x00, 0x02, 0x02, 0x01, 0x00, 0x02, 0x05, 0x05, 0x00, 0x03, 0x07, 0x01, 0x01
        /*0010*/ 	.byte	0x02, 0x03, 0x00, 0x00, 0x02, 0x06, 0x01, 0x00, 0x04, 0x0b, 0x08, 0x00, 0x09, 0x00, 0x00, 0x00
        /*0020*/ 	.byte	0x00, 0x00, 0x00, 0x00


//--------------------- .nv.info._Z20score_actions_kernelPKfPfiii --------------------------
	.section	.nv.info._Z20score_actions_kernelPKfPfiii,"",@"SHT_CUDA_INFO"
	.sectionflags	@""
	.align	4


	//----- nvinfo : EIATTR_CUDA_API_VERSION
	.align		4
        /*0000*/ 	.byte	0x04, 0x37
        /*0002*/ 	.short	(.L_7 - .L_6)
.L_6:
        /*0004*/ 	.word	0x00000082


	//----- nvinfo : EIATTR_KPARAM_INFO
	.align		4
.L_7:
        /*0008*/ 	.byte	0x04, 0x17
        /*000a*/ 	.short	(.L_9 - .L_8)
.L_8:
        /*000c*/ 	.word	0x00000000
        /*0010*/ 	.short	0x0004
        /*0012*/ 	.short	0x0018
        /*0014*/ 	.byte	0x00, 0xf0, 0x11, 0x00


	//----- nvinfo : EIATTR_KPARAM_INFO
	.align		4
.L_9:
        /*0018*/ 	.byte	0x04, 0x17
        /*001a*/ 	.short	(.L_11 - .L_10)
.L_10:
        /*001c*/ 	.word	0x00000000
        /*0020*/ 	.short	0x0003
        /*0022*/ 	.short	0x0014
        /*0024*/ 	.byte	0x00, 0xf0, 0x11, 0x00


	//----- nvinfo : EIATTR_KPARAM_INFO
	.align		4
.L_11:
        /*0028*/ 	.byte	0x04, 0x17
        /*002a*/ 	.short	(.L_13 - .L_12)
.L_12:
        /*002c*/ 	.word	0x00000000
        /*0030*/ 	.short	0x0002
        /*0032*/ 	.short	0x0010
        /*0034*/ 	.byte	0x00, 0xf0, 0x11, 0x00


	//----- nvinfo : EIATTR_KPARAM_INFO
	.align		4
.L_13:
        /*0038*/ 	.byte	0x04, 0x17
        /*003a*/ 	.short	(.L_15 - .L_14)
.L_14:
        /*003c*/ 	.word	0x00000000
        /*0040*/ 	.short	0x0001
        /*0042*/ 	.short	0x0008
        /*0044*/ 	.byte	0x00, 0xf5, 0x21, 0x00


	//----- nvinfo : EIATTR_KPARAM_INFO
	.align		4
.L_15:
        /*0048*/ 	.byte	0x04, 0x17
        /*004a*/ 	.short	(.L_17 - .L_16)
.L_16:
        /*004c*/ 	.word	0x00000000
        /*0050*/ 	.short	0x0000
        /*0052*/ 	.short	0x0000
        /*0054*/ 	.byte	0x00, 0xf5, 0x21, 0x00


	//----- nvinfo : EIATTR_SPARSE_MMA_MASK
	.align		4
.L_17:
        /*0058*/ 	.byte	0x03, 0x50
        /*005a*/ 	.short	0x0000


	//----- nvinfo : EIATTR_MAXREG_COUNT
	.align		4
        /*005c*/ 	.byte	0x03, 0x1b
        /*005e*/ 	.short	0x00ff


	//----- nvinfo : EIATTR_MERCURY_ISA_VERSION
	.align		4
        /*0060*/ 	.byte	0x03, 0x5f
        /*0062*/ 	.short	0x0101


	//----- nvinfo : EIATTR_VRC_CTA_INIT_COUNT
	.align		4
        /*0064*/ 	.byte	0x02, 0x4a
	.zero		1
	.zero		1


	//----- nvinfo : EIATTR_EXIT_INSTR_OFFSETS
	.align		4
        /*0068*/ 	.byte	0x04, 0x1c
        /*006a*/ 	.short	(.L_19 - .L_18)


	//   ....[0]....
.L_18:
        /*006c*/ 	.word	0x000000d0


	//   ....[1]....
        /*0070*/ 	.word	0x000008d0


	//----- nvinfo : EIATTR_CBANK_PARAM_SIZE
	.align		4
.L_19:
        /*0074*/ 	.byte	0x03, 0x19
        /*0076*/ 	.short	0x001c


	//----- nvinfo : EIATTR_PARAM_CBANK
	.align		4
        /*0078*/ 	.byte	0x04, 0x0a
        /*007a*/ 	.short	(.L_21 - .L_20)
	.align		4
.L_20:
        /*007c*/ 	.word	index@(.nv.constant0._Z20score_actions_kernelPKfPfiii)
        /*0080*/ 	.short	0x0380
        /*0082*/ 	.short	0x001c


	//----- nvinfo : EIATTR_SW_WAR
	.align		4
.L_21:
        /*0084*/ 	.byte	0x04, 0x36
        /*0086*/ 	.short	(.L_23 - .L_22)
.L_22:
        /*0088*/ 	.word	0x00000008
.L_23:


//--------------------- .nv.callgraph             --------------------------
	.section	.nv.callgraph,"",@"SHT_CUDA_CALLGRAPH"
	.align	4
	.sectionentsize	8
	.align		4
        /*0000*/ 	.word	0x00000000
	.align		4
        /*0004*/ 	.word	0xffffffff
	.align		4
        /*0008*/ 	.word	0x00000000
	.align		4
        /*000c*/ 	.word	0xfffffffe
	.align		4
        /*0010*/ 	.word	0x00000000
	.align		4
        /*0014*/ 	.word	0xfffffffd
	.align		4
        /*0018*/ 	.word	0x00000000
	.align		4
        /*001c*/ 	.word	0xfffffffc


//--------------------- .text._Z20score_actions_kernelPKfPfiii --------------------------
	.section	.text._Z20score_actions_kernelPKfPfiii,"ax",@progbits
	.align	128
        .global         _Z20score_actions_kernelPKfPfiii
        .type           _Z20score_actions_kernelPKfPfiii,@function
        .size           _Z20score_actions_kernelPKfPfiii,(.L_x_7 - _Z20score_actions_kernelPKfPfiii)
        .other          _Z20score_actions_kernelPKfPfiii,@"STO_CUDA_ENTRY STV_DEFAULT"
_Z20score_actions_kernelPKfPfiii:
.text._Z20score_actions_kernelPKfPfiii:
[----:B------:R-:W-:Y:S01]  /*0000*/  LDC R1, c[0x0][0x37c] ;  /* 0x0000df00ff017b82 */ /* 0x000fe20000000800 */
[----:B------:R-:W0:Y:S07]  /*0010*/  S2R R3, SR_TID.Y ;  /* 0x0000000000037919 */ /* 0x000e2e0000002200 */
[----:B------:R-:W1:Y:S01]  /*0020*/  LDC R5, c[0x0][0x360] ;  /* 0x0000d800ff057b82 */ /* 0x000e620000000800 */
[----:B------:R-:W2:Y:S01]  /*0030*/  LDCU UR10, c[0x0][0x398] ;  /* 0x00007300ff0a77ac */ /* 0x000ea20008000800 */
[----:B------:R-:W1:Y:S01]  /*0040*/  S2R R2, SR_TID.X ;  /* 0x0000000000027919 */ /* 0x000e620000002100 */
[----:B------:R-:W3:Y:S05]  /*0050*/  LDCU UR6, c[0x0][0x390] ;  /* 0x00007200ff0677ac */ /* 0x000eea0008000800 */
[----:B------:R-:W0:Y:S08]  /*0060*/  S2UR UR5, SR_CTAID.Y ;  /* 0x00000000000579c3 */ /* 0x000e300000002600 */
[----:B------:R-:W0:Y:S08]  /*0070*/  LDC R0, c[0x0][0x364] ;  /* 0x0000d900ff007b82 */ /* 0x000e300000000800 */
[----:B------:R-:W1:Y:S01]  /*0080*/  S2UR UR4, SR_CTAID.X ;  /* 0x00000000000479c3 */ /* 0x000e620000002500 */
[----:B0-----:R-:W-:-:S05]  /*0090*/  IMAD R0, R0, UR5, R3 ;  /* 0x0000000500007c24 */ /* 0x001fca000f8e0203 */
[----:B--2---:R-:W-:Y:S01]  /*00a0*/  ISETP.GE.AND P0, PT, R0, UR10, PT ;  /* 0x0000000a00007c0c */ /* 0x004fe2000bf06270 */
[----:B-1----:R-:W-:-:S05]  /*00b0*/  IMAD R5, R5, UR4, R2 ;  /* 0x0000000405057c24 */ /* 0x002fca000f8e0202 */
[----:B---3--:R-:W-:-:S13]  /*00c0*/  ISETP.GE.OR P0, PT, R5, UR6, P0 ;  /* 0x0000000605007c0c */ /* 0x008fda0008706670 */
[----:B------:R-:W-:Y:S05]  /*00d0*/  @P0 EXIT ;  /* 0x000000000000094d */ /* 0x000fea0003800000 */
[----:B------:R-:W0:Y:S01]  /*00e0*/  LDCU UR5, c[0x0][0x394] ;  /* 0x00007280ff0577ac */ /* 0x000e220008000800 */
[----:B------:R-:W-:Y:S01]  /*00f0*/  HFMA2 R4, -RZ, RZ, 0, 0 ;  /* 0x00000000ff047431 */ /* 0x000fe200000001ff */
[----:B------:R-:W1:Y:S01]  /*0100*/  LDCU.64 UR8, c[0x0][0x358] ;  /* 0x00006b00ff0877ac */ /* 0x000e620008000a00 */
[----:B0-----:R-:W-:-:S09]  /*0110*/  UISETP.GE.AND UP0, UPT, UR5, 0x1, UPT ;  /* 0x000000010500788c */ /* 0x001fd2000bf06270 */
[----:B-1----:R-:W-:Y:S05]  /*0120*/  BRA.U !UP0, `(.L_x_0) ;  /* 0x0000000508c87547 */ /* 0x002fea000b800000 */
[----:B------:R-:W-:Y:S02]  /*0130*/  UISETP.GE.U32.AND UP1, UPT, UR5, 0x10, UPT ;  /* 0x000000100500788c */ /* 0x000fe4000bf26070 */
[----:B------:R-:W-:Y:S01]  /*0140*/  IMAD R6, R5, UR5, RZ ;  /* 0x0000000505067c24 */ /* 0x000fe2000f8e02ff */
[----:B------:R-:W-:Y:S01]  /*0150*/  ULOP3.LUT UR6, UR5, 0xf, URZ, 0xc0, !UPT ;  /* 0x0000000f05067892 */ /* 0x000fe2000f8ec0ff */
[----:B------:R-:W-:Y:S01]  /*0160*/  MOV R4, RZ ;  /* 0x000000ff00047202 */ /* 0x000fe20000000f00 */
[----:B------:R-:W-:Y:S02]  /*0170*/  UMOV UR4, URZ ;  /* 0x000000ff00047c82 */ /* 0x000fe40008000000 */
[----:B------:R-:W-:Y:S01]  /*0180*/  SHF.R.S32.HI R7, RZ, 0x1f, R6 ;  /* 0x0000001fff077819 */ /* 0x000fe20000011406 */
[----:B------:R-:W-:Y:S01]  /*0190*/  UISETP.NE.AND UP0, UPT, UR6, URZ, UPT ;  /* 0x000000ff0600728c */ /* 0x000fe2000bf05270 */
[----:B------:R-:W-:Y:S10]  /*01a0*/  BRA.U !UP1, `(.L_x_1) ;  /* 0x0000000109b47547 */ /* 0x000ff4000b800000 */
[----:B------:R-:W0:Y:S01]  /*01b0*/  LDCU.64 UR12, c[0x0][0x380] ;  /* 0x00007000ff0c77ac */ /* 0x000e220008000a00 */
[----:B------:R-:W-:Y:S01]  /*01c0*/  MOV R4, RZ ;  /* 0x000000ff00047202 */ /* 0x000fe20000000f00 */
[----:B------:R-:W-:-:S04]  /*01d0*/  ULOP3.LUT UR4, UR5, 0x7ffffff0, URZ, 0xc0, !UPT ;  /* 0x7ffffff005047892 */ /* 0x000fc8000f8ec0ff */
[----:B------:R-:W-:Y:S01]  /*01e0*/  UIADD3 UR7, UPT, UPT, -UR4, URZ, URZ ;  /* 0x000000ff04077290 */ /* 0x000fe2000fffe1ff */
[----:B0-----:R-:W-:-:S04]  /*01f0*/  LEA R2, P0, R6, UR12, 0x2 ;  /* 0x0000000c06027c11 */ /* 0x001fc8000f8010ff */
[----:B------:R-:W-:Y:S02]  /*0200*/  IADD3 R2, P1, PT, R2, 0x20, RZ ;  /* 0x0000002002027810 */ /* 0x000fe40007f3e0ff */
[----:B------:R-:W-:-:S04]  /*0210*/  LEA.HI.X R3, R6, UR13, R7, 0x2, P0 ;  /* 0x0000000d06037c11 */ /* 0x000fc800080f1407 */
[----:B------:R-:W-:-:S07]  /*0220*/  IADD3.X R3, PT, PT, RZ, R3, RZ, P1, !PT ;  /* 0x00000003ff037210 */ /* 0x000fce0000ffe4ff */
.L_x_2:
[----:B------:R-:W2:Y:S04]  /*0230*/  LDG.E.CONSTANT R17, desc[UR8][R2.64+-0x20] ;  /* 0xffffe00802117981 */ /* 0x000ea8000c1e9900 */
[----:B------:R-:W3:Y:S04]  /*0240*/  LDG.E.CONSTANT R18, desc[UR8][R2.64+-0x1c] ;  /* 0xffffe40802127981 */ /* 0x000ee8000c1e9900 */
[----:B------:R-:W4:Y:S04]  /*0250*/  LDG.E.CONSTANT R20, desc[UR8][R2.64+-0x18] ;  /* 0xffffe80802147981 */ /* 0x000f28000c1e9900 */
[----:B------:R-:W5:Y:S04]  /*0260*/  LDG.E.CONSTANT R22, desc[UR8][R2.64+-0x14] ;  /* 0xffffec0802167981 */ /* 0x000f68000c1e9900 */
        /* <DEDUP_REMOVED lines=11> */
[----:B------:R0:W5:Y:S01]  /*0320*/  LDG.E.CONSTANT R8, desc[UR8][R2.64+0x1c] ;  /* 0x00001c0802087981 */ /* 0x000162000c1e9900 */
[----:B------:R-:W-:-:S04]  /*0330*/  UIADD3 UR7, UPT, UPT, UR7, 0x10, URZ ;  /* 0x0000001007077890 */ /* 0x000fc8000fffe0ff */
[----:B------:R-:W-:Y:S01]  /*0340*/  UISETP.NE.AND UP1, UPT, UR7, URZ, UPT ;  /* 0x000000ff0700728c */ /* 0x000fe2000bf25270 */
[----:B0-----:R-:W-:-:S04]  /*0350*/  IADD3 R2, P0, PT, R2, 0x40, RZ ;  /* 0x0000004002027810 */ /* 0x001fc80007f1e0ff */
[----:B------:R-:W-:Y:S01]  /*0360*/  IADD3.X R3, PT, PT, RZ, R3, RZ, P0, !PT ;  /* 0x00000003ff037210 */ /* 0x000fe200007fe4ff */
[----:B--2---:R-:W-:-:S04]  /*0370*/  FADD R17, R17, R4 ;  /* 0x0000000411117221 */ /* 0x004fc80000000000 */
[----:B---3--:R-:W-:-:S04]  /*0380*/  FADD R17, R17, R18 ;  /* 0x0000001211117221 */ /* 0x008fc80000000000 */
[----:B----4-:R-:W-:-:S04]  /*0390*/  FADD R17, R17, R20 ;  /* 0x0000001411117221 */ /* 0x010fc80000000000 */
[----:B-----5:R-:W-:-:S04]  /*03a0*/  FADD R17, R17, R22 ;  /* 0x0000001611117221 */ /* 0x020fc80000000000 */
[----:B------:R-:W-:-:S04]  /*03b0*/  FADD R17, R17, R24 ;  /* 0x0000001811117221 */ /* 0x000fc80000000000 */
        /* <DEDUP_REMOVED lines=10> */
[----:B------:R-:W-:Y:S01]  /*0460*/  FADD R4, R9, R8 ;  /* 0x0000000809047221 */ /* 0x000fe20000000000 */
[----:B------:R-:W-:Y:S06]  /*0470*/  BRA.U UP1, `(.L_x_2) ;  /* 0xfffffffd016c7547 */ /* 0x000fec000b83ffff */
.L_x_1:
[----:B------:R-:W-:Y:S05]  /*0480*/  BRA.U !UP0, `(.L_x_0) ;  /* 0x0000000108f07547 */ /* 0x000fea000b800000 */
[----:B------:R-:W-:Y:S02]  /*0490*/  UISETP.GE.U32.AND UP0, UPT, UR6, 0x8, UPT ;  /* 0x000000080600788c */ /* 0x000fe4000bf06070 */
[----:B------:R-:W-:-:S04]  /*04a0*/  ULOP3.LUT UR7, UR5, 0x7, URZ, 0xc0, !UPT ;  /* 0x0000000705077892 */ /* 0x000fc8000f8ec0ff */
[----:B------:R-:W-:-:S03]  /*04b0*/  UISETP.NE.AND UP1, UPT, UR7, URZ, UPT ;  /* 0x000000ff0700728c */ /* 0x000fc6000bf25270 */
[----:B------:R-:W-:Y:S08]  /*04c0*/  BRA.U !UP0, `(.L_x_3) ;  /* 0x0000000108587547 */ /* 0x000ff0000b800000 */
[----:B------:R-:W0:Y:S01]  /*04d0*/  LDCU.64 UR12, c[0x0][0x380] ;  /* 0x00007000ff0c77ac */ /* 0x000e220008000a00 */
[----:B------:R-:W-:-:S04]  /*04e0*/  IADD3 R3, P0, PT, R6, UR4, RZ ;  /* 0x0000000406037c10 */ /* 0x000fc8000ff1e0ff */
[----:B------:R-:W-:Y:S02]  /*04f0*/  IADD3.X R8, PT, PT, RZ, R7, RZ, P0, !PT ;  /* 0x00000007ff087210 */ /* 0x000fe400007fe4ff */
[----:B0-----:R-:W-:-:S04]  /*0500*/  LEA R2, P0, R3, UR12, 0x2 ;  /* 0x0000000c03027c11 */ /* 0x001fc8000f8010ff */
[----:B------:R-:W-:-:S05]  /*0510*/  LEA.HI.X R3, R3, UR13, R8, 0x2, P0 ;  /* 0x0000000d03037c11 */ /* 0x000fca00080f1408 */
[----:B------:R-:W2:Y:S04]  /*0520*/  LDG.E.CONSTANT R9, desc[UR8][R2.64] ;  /* 0x0000000802097981 */ /* 0x000ea8000c1e9900 */
[----:B------:R-:W3:Y:S04]  /*0530*/  LDG.E.CONSTANT R8, desc[UR8][R2.64+0x4] ;  /* 0x0000040802087981 */ /* 0x000ee8000c1e9900 */
[----:B------:R-:W4:Y:S04]  /*0540*/  LDG.E.CONSTANT R11, desc[UR8][R2.64+0x8] ;  /* 0x00000808020b7981 */ /* 0x000f28000c1e9900 */
[----:B------:R-:W5:Y:S04]  /*0550*/  LDG.E.CONSTANT R13, desc[UR8][R2.64+0xc] ;  /* 0x00000c08020d7981 */ /* 0x000f68000c1e9900 */
[----:B------:R-:W5:Y:S04]  /*0560*/  LDG.E.CONSTANT R15, desc[UR8][R2.64+0x10] ;  /* 0x00001008020f7981 */ /* 0x000f68000c1e9900 */
[----:B------:R-:W5:Y:S04]  /*0570*/  LDG.E.CONSTANT R17, desc[UR8][R2.64+0x14] ;  /* 0x0000140802117981 */ /* 0x000f68000c1e9900 */
[----:B------:R-:W5:Y:S04]  /*0580*/  LDG.E.CONSTANT R19, desc[UR8][R2.64+0x18] ;  /* 0x0000180802137981 */ /* 0x000f68000c1e9900 */
[----:B------:R-:W5:Y:S01]  /*0590*/  LDG.E.CONSTANT R21, desc[UR8][R2.64+0x1c] ;  /* 0x00001c0802157981 */ /* 0x000f62000c1e9900 */
[----:B------:R-:W-:Y:S01]  /*05a0*/  UIADD3 UR4, UPT, UPT, UR4, 0x8, URZ ;  /* 0x0000000804047890 */ /* 0x000fe2000fffe0ff */
[----:B--2---:R-:W-:-:S04]  /*05b0*/  FADD R9, R4, R9 ;  /* 0x0000000904097221 */ /* 0x004fc80000000000 */
[----:B---3--:R-:W-:-:S04]  /*05c0*/  FADD R8, R9, R8 ;  /* 0x0000000809087221 */ /* 0x008fc80000000000 */
[----:B----4-:R-:W-:-:S04]  /*05d0*/  FADD R8, R8, R11 ;  /* 0x0000000b08087221 */ /* 0x010fc80000000000 */
[----:B-----5:R-:W-:-:S04]  /*05e0*/  FADD R8, R8, R13 ;  /* 0x0000000d08087221 */ /* 0x020fc80000000000 */
[----:B------:R-:W-:-:S04]  /*05f0*/  FADD R8, R8, R15 ;  /* 0x0000000f08087221 */ /* 0x000fc80000000000 */
[----:B------:R-:W-:-:S04]  /*0600*/  FADD R8, R8, R17 ;  /* 0x0000001108087221 */ /* 0x000fc80000000000 */
[----:B------:R-:W-:-:S04]  /*0610*/  FADD R8, R8, R19 ;  /* 0x0000001308087221 */ /* 0x000fc80000000000 */
[----:B------:R-:W-:-:S07]  /*0620*/  FADD R4, R8, R21 ;  /* 0x0000001508047221 */ /* 0x000fce0000000000 */
.L_x_3:
        /* <DEDUP_REMOVED lines=13> */
[----:B------:R-:W5:Y:S01]  /*0700*/  LDG.E.CONSTANT R13, desc[UR8][R2.64+0xc] ;  /* 0x00000c08020d7981 */ /* 0x000f62000c1e9900 */
[----:B------:R-:W-:Y:S01]  /*0710*/  UIADD3 UR4, UPT, UPT, UR4, 0x4, URZ ;  /* 0x0000000404047890 */ /* 0x000fe2000fffe0ff */
[----:B--2---:R-:W-:-:S04]  /*0720*/  FADD R9, R4, R9 ;  /* 0x0000000904097221 */ /* 0x004fc80000000000 */
[----:B---3--:R-:W-:-:S04]  /*0730*/  FADD R8, R9, R8 ;  /* 0x0000000809087221 */ /* 0x008fc80000000000 */
[----:B----4-:R-:W-:-:S04]  /*0740*/  FADD R8, R8, R11 ;  /* 0x0000000b08087221 */ /* 0x010fc80000000000 */
[----:B-----5:R-:W-:-:S07]  /*0750*/  FADD R4, R8, R13 ;  /* 0x0000000d08047221 */ /* 0x020fce0000000000 */
.L_x_4:
[----:B------:R-:W-:Y:S05]  /*0760*/  BRA.U !UP1, `(.L_x_0) ;  /* 0x0000000109387547 */ /* 0x000fea000b800000 */
[----:B------:R-:W0:Y:S01]  /*0770*/  LDCU.64 UR6, c[0x0][0x380] ;  /* 0x00007000ff0677ac */ /* 0x000e220008000a00 */
[----:B------:R-:W-:Y:S01]  /*0780*/  IADD3 R6, P0, PT, R6, UR4, RZ ;  /* 0x0000000406067c10 */ /* 0x000fe2000ff1e0ff */
[----:B------:R-:W-:-:S03]  /*0790*/  UIADD3 UR5, UPT, UPT, -UR5, URZ, URZ ;  /* 0x000000ff05057290 */ /* 0x000fc6000fffe1ff */
[----:B------:R-:W-:Y:S02]  /*07a0*/  IADD3.X R7, PT, PT, RZ, R7, RZ, P0, !PT ;  /* 0x00000007ff077210 */ /* 0x000fe400007fe4ff */
[----:B0-----:R-:W-:-:S04]  /*07b0*/  LEA R2, P1, R6, UR6, 0x2 ;  /* 0x0000000606027c11 */ /* 0x001fc8000f8210ff */
[----:B------:R-:W-:-:S09]  /*07c0*/  LEA.HI.X R7, R6, UR7, R7, 0x2, P1 ;  /* 0x0000000706077c11 */ /* 0x000fd200088f1407 */
.L_x_5:
[----:B------:R-:W-:-:S06]  /*07d0*/  MOV R3, R7 ;  /* 0x0000000700037202 */ /* 0x000fcc0000000f00 */
[----:B------:R0:W2:Y:S01]  /*07e0*/  LDG.E.CONSTANT R3, desc[UR8][R2.64] ;  /* 0x0000000802037981 */ /* 0x0000a2000c1e9900 */
[----:B------:R-:W-:-:S04]  /*07f0*/  UIADD3 UR5, UPT, UPT, UR5, 0x1, URZ ;  /* 0x0000000105057890 */ /* 0x000fc8000fffe0ff */
[----:B------:R-:W-:Y:S01]  /*0800*/  UISETP.NE.AND UP0, UPT, UR5, URZ, UPT ;  /* 0x000000ff0500728c */ /* 0x000fe2000bf05270 */
[----:B0-----:R-:W-:-:S04]  /*0810*/  IADD3 R2, P0, PT, R2, 0x4, RZ ;  /* 0x0000000402027810 */ /* 0x001fc80007f1e0ff */
[----:B------:R-:W-:Y:S01]  /*0820*/  IADD3.X R7, PT, PT, RZ, R7, RZ, P0, !PT ;  /* 0x00000007ff077210 */ /* 0x000fe200007fe4ff */
[----:B--2---:R-:W-:-:S03]  /*0830*/  FADD R4, R3, R4 ;  /* 0x0000000403047221 */ /* 0x004fc60000000000 */
[----:B------:R-:W-:Y:S05]  /*0840*/  BRA.U UP0, `(.L_x_5) ;  /* 0xfffffffd00e07547 */ /* 0x000fea000b83ffff */
.L_x_0:
[----:B------:R-:W0:Y:S01]  /*0850*/  LDC.64 R2, c[0x0][0x388] ;  /* 0x0000e200ff027b82 */ /* 0x000e220000000a00 */
[----:B------:R-:W-:Y:S01]  /*0860*/  I2FP.F32.U32 R6, R0 ;  /* 0x0000000000067245 */ /* 0x000fe20000201000 */
[----:B------:R-:W-:Y:S01]  /*0870*/  IMAD R7, R5, UR10, R0 ;  /* 0x0000000a05077c24 */ /* 0x000fe2000f8e0200 */
[----:B------:R-:W-:-:S05]  /*0880*/  MOV R9, 0x3dcccccd ;  /* 0x3dcccccd00097802 */ /* 0x000fca0000000f00 */
[----:B------:R-:W-:-:S04]  /*0890*/  FFMA R5, R6, R9, 1 ;  /* 0x3f80000006057423 */ /* 0x000fc80000000009 */
[----:B------:R-:W-:Y:S01]  /*08a0*/  FMUL R5, R5, R4 ;  /* 0x0000000405057220 */ /* 0x000fe20000400000 */
[----:B0-----:R-:W-:-:S05]  /*08b0*/  IMAD.WIDE R2, R7, 0x4, R2 ;  /* 0x0000000407027825 */ /* 0x001fca00078e0202 */
[----:B------:R-:W-:Y:S01]  /*08c0*/  STG.E desc[UR8][R2.64], R5 ;  /* 0x0000000502007986 */ /* 0x000fe2000c101908 */
[----:B------:R-:W-:Y:S05]  /*08d0*/  EXIT ;  /* 0x000000000000794d */ /* 0x000fea0003800000 */
.L_x_6:
[----:B------:R-:W-:-:S00]  /*08e0*/  BRA `(.L_x_6) ;  /* 0xfffffffc00fc7947 */ /* 0x000fc0000383ffff */
[----:B------:R-:W-:-:S00]  /*08f0*/  NOP ;  /* 0x0000000000007918 */ /* 0x000fc00000000000 */
        /* <DEDUP_REMOVED lines=8> */
.L_x_7:


//--------------------- .nv.shared.reserved.0     --------------------------
	.section	.nv.shared.reserved.0,"aw",@nobits
	.weak		__nv_reservedSMEM_offset_0_alias
	.size		__nv_reservedSMEM_offset_0_alias, 0, 64
	.other		__nv_reservedSMEM_offset_0_alias,@"STO_CUDA_RESERVED_SHARED STV_DEFAULT"
__nv_reservedSMEM_offset_0_alias:
	.zero		0
	.zero		64


//--------------------- .nv.constant0._Z20score_actions_kernelPKfPfiii --------------------------
	.section	.nv.constant0._Z20score_actions_kernelPKfPfiii,"a",@progbits
	.sectionflags	@""
	.align	4
.nv.constant0._Z20score_actions_kernelPKfPfiii:
	.zero		924


//--------------------- SYMBOLS --------------------------

	.type		.nv.reservedSmem.offset0,@object
	.size		.nv.reservedSmem.offset0,0x4
